//
// Generated by NVIDIA NVVM Compiler
//
// Compiler Build ID: CL-36424714
// Cuda compilation tools, release 13.0, V13.0.88
// Based on NVVM 20.0.0
//

.version 9.0
.target sm_100
.address_size 64

	// .globl	_Z11wmma_kernelP6__halfS0_Pfiii

.visible .entry _Z11wmma_kernelP6__halfS0_Pfiii(
	.param .u64 .ptr .align 1 _Z11wmma_kernelP6__halfS0_Pfiii_param_0,
	.param .u64 .ptr .align 1 _Z11wmma_kernelP6__halfS0_Pfiii_param_1,
	.param .u64 .ptr .align 1 _Z11wmma_kernelP6__halfS0_Pfiii_param_2,
	.param .u32 _Z11wmma_kernelP6__halfS0_Pfiii_param_3,
	.param .u32 _Z11wmma_kernelP6__halfS0_Pfiii_param_4,
	.param .u32 _Z11wmma_kernelP6__halfS0_Pfiii_param_5
)
{
	.reg .pred 	%p<9>;
	.reg .b32 	%r<142>;
	.reg .b32 	%f<125>;
	.reg .b64 	%rd<36>;

	ld.param.u64 	%rd4, [_Z11wmma_kernelP6__halfS0_Pfiii_param_1];
	ld.param.u32 	%r29, [_Z11wmma_kernelP6__halfS0_Pfiii_param_3];
	ld.param.u32 	%r30, [_Z11wmma_kernelP6__halfS0_Pfiii_param_5];
	cvta.to.global.u64 	%rd1, %rd4;
	mov.u32 	%r31, %ctaid.z;
	mov.u32 	%r32, %ntid.z;
	mov.u32 	%r33, %tid.z;
	mad.lo.s32 	%r1, %r31, %r32, %r33;
	mov.u32 	%r34, %ctaid.y;
	mov.u32 	%r35, %ntid.y;
	mov.u32 	%r36, %tid.y;
	mad.lo.s32 	%r37, %r34, %r35, %r36;
	setp.lt.s32 	%p1, %r1, %r29;
	setp.lt.s32 	%p2, %r37, %r30;
	and.pred  	%p3, %p1, %p2;
	@%p3 bra 	$L__BB0_1;
	bra.uni 	$L__BB0_9;
$L__BB0_1:
	ld.param.u32 	%r129, [_Z11wmma_kernelP6__halfS0_Pfiii_param_4];
	setp.gt.s32 	%p4, %r129, 0;
	mov.f32 	%f117, 0f00000000;
	mov.f32 	%f118, %f117;
	mov.f32 	%f119, %f117;
	mov.f32 	%f120, %f117;
	mov.f32 	%f121, %f117;
	mov.f32 	%f122, %f117;
	mov.f32 	%f123, %f117;
	mov.f32 	%f124, %f117;
	@%p4 bra 	$L__BB0_2;
	bra.uni 	$L__BB0_8;
$L__BB0_2:
	ld.param.u32 	%r130, [_Z11wmma_kernelP6__halfS0_Pfiii_param_4];
	mul.lo.s32 	%r39, %r1, %r130;
	shl.b32 	%r3, %r39, 8;
	shl.b32 	%r4, %r130, 4;
	mul.lo.s32 	%r40, %r37, %r130;
	shl.b32 	%r5, %r40, 8;
	setp.lt.u32 	%p5, %r130, 4;
	mov.b32 	%r138, 0;
	mov.f32 	%f117, 0f00000000;
	mov.f32 	%f118, %f117;
	mov.f32 	%f119, %f117;
	mov.f32 	%f120, %f117;
	mov.f32 	%f121, %f117;
	mov.f32 	%f122, %f117;
	mov.f32 	%f123, %f117;
	mov.f32 	%f124, %f117;
	@%p5 bra 	$L__BB0_5;
	ld.param.u32 	%r131, [_Z11wmma_kernelP6__halfS0_Pfiii_param_4];
	and.b32  	%r42, %r131, 2147483644;
	neg.s32 	%r137, %r42;
	mov.f32 	%f117, 0f00000000;
	mov.b32 	%r136, 0;
	cvt.s64.s32 	%rd10, %r3;
	cvt.s64.s32 	%rd16, %r5;
	mov.u32 	%r134, %r3;
	mov.u32 	%r135, %r5;
$L__BB0_4:
	ld.param.u32 	%r132, [_Z11wmma_kernelP6__halfS0_Pfiii_param_4];
	ld.param.u64 	%rd33, [_Z11wmma_kernelP6__halfS0_Pfiii_param_0];
	and.b32  	%r138, %r132, 2147483644;
	cvta.to.global.u64 	%rd5, %rd33;
	mul.wide.s32 	%rd6, %r134, 2;
	add.s64 	%rd7, %rd5, %rd6;
	wmma.load.a.sync.aligned.row.m16n16k16.global.f16 	{%r43, %r44, %r45, %r46, %r47, %r48, %r49, %r50}, [%rd7], %r4;
	mul.wide.s32 	%rd8, %r135, 2;
	add.s64 	%rd9, %rd1, %rd8;
	wmma.load.b.sync.aligned.col.m16n16k16.global.f16 	{%r51, %r52, %r53, %r54, %r55, %r56, %r57, %r58}, [%rd9], %r4;
	wmma.mma.sync.aligned.row.col.m16n16k16.f32.f32 {%f61, %f62, %f63, %f64, %f65, %f66, %f67, %f68}, {%r43, %r44, %r45, %r46, %r47, %r48, %r49, %r50}, {%r51, %r52, %r53, %r54, %r55, %r56, %r57, %r58}, {%f124, %f123, %f122, %f121, %f120, %f119, %f118, %f117};
	cvt.s64.s32 	%rd11, %r136;
	add.s64 	%rd12, %rd11, %rd10;
	shl.b64 	%rd13, %rd12, 1;
	add.s64 	%rd14, %rd5, %rd13;
	add.s64 	%rd15, %rd14, 32;
	wmma.load.a.sync.aligned.row.m16n16k16.global.f16 	{%r59, %r60, %r61, %r62, %r63, %r64, %r65, %r66}, [%rd15], %r4;
	add.s64 	%rd17, %rd11, %rd16;
	shl.b64 	%rd18, %rd17, 1;
	add.s64 	%rd19, %rd1, %rd18;
	add.s64 	%rd20, %rd19, 32;
	wmma.load.b.sync.aligned.col.m16n16k16.global.f16 	{%r67, %r68, %r69, %r70, %r71, %r72, %r73, %r74}, [%rd20], %r4;
	wmma.mma.sync.aligned.row.col.m16n16k16.f32.f32 {%f69, %f70, %f71, %f72, %f73, %f74, %f75, %f76}, {%r59, %r60, %r61, %r62, %r63, %r64, %r65, %r66}, {%r67, %r68, %r69, %r70, %r71, %r72, %r73, %r74}, {%f61, %f62, %f63, %f64, %f65, %f66, %f67, %f68};
	add.s64 	%rd21, %rd14, 64;
	wmma.load.a.sync.aligned.row.m16n16k16.global.f16 	{%r75, %r76, %r77, %r78, %r79, %r80, %r81, %r82}, [%rd21], %r4;
	add.s64 	%rd22, %rd19, 64;
	wmma.load.b.sync.aligned.col.m16n16k16.global.f16 	{%r83, %r84, %r85, %r86, %r87, %r88, %r89, %r90}, [%rd22], %r4;
	wmma.mma.sync.aligned.row.col.m16n16k16.f32.f32 {%f77, %f78, %f79, %f80, %f81, %f82, %f83, %f84}, {%r75, %r76, %r77, %r78, %r79, %r80, %r81, %r82}, {%r83, %r84, %r85, %r86, %r87, %r88, %r89, %r90}, {%f69, %f70, %f71, %f72, %f73, %f74, %f75, %f76};
	add.s64 	%rd23, %rd14, 96;
	wmma.load.a.sync.aligned.row.m16n16k16.global.f16 	{%r91, %r92, %r93, %r94, %r95, %r96, %r97, %r98}, [%rd23], %r4;
	add.s64 	%rd24, %rd19, 96;
	wmma.load.b.sync.aligned.col.m16n16k16.global.f16 	{%r99, %r100, %r101, %r102, %r103, %r104, %r105, %r106}, [%rd24], %r4;
	wmma.mma.sync.aligned.row.col.m16n16k16.f32.f32 {%f124, %f123, %f122, %f121, %f120, %f119, %f118, %f117}, {%r91, %r92, %r93, %r94, %r95, %r96, %r97, %r98}, {%r99, %r100, %r101, %r102, %r103, %r104, %r105, %r106}, {%f77, %f78, %f79, %f80, %f81, %f82, %f83, %f84};
	add.s32 	%r137, %r137, 4;
	add.s32 	%r136, %r136, 64;
	add.s32 	%r135, %r135, 64;
	add.s32 	%r134, %r134, 64;
	setp.ne.s32 	%p6, %r137, 0;
	@%p6 bra 	$L__BB0_4;
$L__BB0_5:
	ld.param.u32 	%r133, [_Z11wmma_kernelP6__halfS0_Pfiii_param_4];
	and.b32  	%r17, %r133, 3;
	setp.eq.s32 	%p7, %r17, 0;
	@%p7 bra 	$L__BB0_8;
	shl.b32 	%r107, %r138, 4;
	add.s32 	%r141, %r5, %r107;
	add.s32 	%r140, %r3, %r107;
	neg.s32 	%r139, %r17;
$L__BB0_7:
	.pragma "nounroll";
	ld.param.u64 	%rd34, [_Z11wmma_kernelP6__halfS0_Pfiii_param_0];
	cvta.to.global.u64 	%rd25, %rd34;
	mul.wide.s32 	%rd26, %r140, 2;
	add.s64 	%rd27, %rd25, %rd26;
	wmma.load.a.sync.aligned.row.m16n16k16.global.f16 	{%r108, %r109, %r110, %r111, %r112, %r113, %r114, %r115}, [%rd27], %r4;
	mul.wide.s32 	%rd28, %r141, 2;
	add.s64 	%rd29, %rd1, %rd28;
	wmma.load.b.sync.aligned.col.m16n16k16.global.f16 	{%r116, %r117, %r118, %r119, %r120, %r121, %r122, %r123}, [%rd29], %r4;
	wmma.mma.sync.aligned.row.col.m16n16k16.f32.f32 {%f124, %f123, %f122, %f121, %f120, %f119, %f118, %f117}, {%r108, %r109, %r110, %r111, %r112, %r113, %r114, %r115}, {%r116, %r117, %r118, %r119, %r120, %r121, %r122, %r123}, {%f124, %f123, %f122, %f121, %f120, %f119, %f118, %f117};
	add.s32 	%r141, %r141, 16;
	add.s32 	%r140, %r140, 16;
	add.s32 	%r139, %r139, 1;
	setp.ne.s32 	%p8, %r139, 0;
	@%p8 bra 	$L__BB0_7;
$L__BB0_8:
	ld.param.u64 	%rd35, [_Z11wmma_kernelP6__halfS0_Pfiii_param_2];
	mul.lo.s32 	%r124, %r1, %r30;
	shl.b32 	%r125, %r124, 8;
	shl.b32 	%r126, %r37, 4;
	add.s32 	%r127, %r125, %r126;
	cvta.to.global.u64 	%rd30, %rd35;
	mul.wide.s32 	%rd31, %r127, 4;
	add.s64 	%rd32, %rd30, %rd31;
	shl.b32 	%r128, %r30, 4;
	wmma.store.d.sync.aligned.row.m16n16k16.global.f32 	[%rd32], {%f124, %f123, %f122, %f121, %f120, %f119, %f118, %f117}, %r128;
$L__BB0_9:
	ret;

}


// ===== COMPILED SASS (sm_100) =====

	.target	sm_100

	.elftype	@"ET_EXEC"


//--------------------- .note.nv.tkinfo           --------------------------
	.section	.note.nv.tkinfo,"",@"SHT_NOTE"
	.sectionflags	@"SHF_NOTE_NV_TKINFO"
	.tkinfo
        /*0018*/ 	.word	0x00000002
        /*0030*/ 	.string	""
        /*0030*/ 	.string	"ptxas"
        /*0030*/ 	.string	"Cuda compilation tools, release 13.0, V13.0.88"
        /*0030*/ 	.string	"Build cuda_13.0.r13.0/compiler.36424714_0"
        /*0030*/ 	.string	"-arch sm_100 -m 64 "



//--------------------- .note.nv.cuinfo           --------------------------
	.section	.note.nv.cuinfo,"",@"SHT_NOTE"
	.sectionflags	@"SHF_NOTE_NV_CUINFO"
        /*0018*/ 	.short	0x0002
        /*001a*/ 	.short	0x0064
        /*001c*/ 	.short	0x0082
	.zero		2


//--------------------- .nv.info                  --------------------------
	.section	.nv.info,"",@"SHT_CUDA_INFO"
	.align	4


	//----- nvinfo : EIATTR_REGCOUNT
	.align		4
        /*0000*/ 	.byte	0x04, 0x2f
        /*0002*/ 	.short	(.L_1 - .L_0)
	.align		4
.L_0:
        /*0004*/ 	.word	index@(_Z11wmma_kernelP6__halfS0_Pfiii)
        /*0008*/ 	.word	0x0000002c


	//----- nvinfo : EIATTR_FRAME_SIZE
	.align		4
.L_1:
        /*000c*/ 	.byte	0x04, 0x11
        /*000e*/ 	.short	(.L_3 - .L_2)
	.align		4
.L_2:
        /*0010*/ 	.word	index@(_Z11wmma_kernelP6__halfS0_Pfiii)
        /*0014*/ 	.word	0x00000000


	//----- nvinfo : EIATTR_MIN_STACK_SIZE
	.align		4
.L_3:
        /*0018*/ 	.byte	0x04, 0x12
        /*001a*/ 	.short	(.L_5 - .L_4)
	.align		4
.L_4:
        /*001c*/ 	.word	index@(_Z11wmma_kernelP6__halfS0_Pfiii)
        /*0020*/ 	.word	0x00000000
.L_5:


//--------------------- .nv.compat                --------------------------
	.section	.nv.compat,"",@"SHT_CUDA_COMPAT_INFO"
	.align	4
        /*0000*/ 	.byte	0x02, 0x09, 0x00, 0x00, 0x02, 0x02, 0x01, 0x00, 0x02, 0x05, 0x05, 0x00, 0x03, 0x07, 0x01, 0x01
        /*0010*/ 	.byte	0x02, 0x03, 0x00, 0x00, 0x02, 0x06, 0x01, 0x00, 0x04, 0x0b, 0x08, 0x00, 0x09, 0x00, 0x00, 0x00
        /*0020*/ 	.byte	0x00, 0x00, 0x00, 0x00


//--------------------- .nv.info._Z11wmma_kernelP6__halfS0_Pfiii --------------------------
	.section	.nv.info._Z11wmma_kernelP6__halfS0_Pfiii,"",@"SHT_CUDA_INFO"
	.sectionflags	@""
	.align	4


	//----- nvinfo : EIATTR_CUDA_API_VERSION
	.align		4
        /*0000*/ 	.byte	0x04, 0x37
        /*0002*/ 	.short	(.L_7 - .L_6)
.L_6:
        /*0004*/ 	.word	0x00000082


	//----- nvinfo : EIATTR_KPARAM_INFO
	.align		4
.L_7:
        /*0008*/ 	.byte	0x04, 0x17
        /*000a*/ 	.short	(.L_9 - .L_8)
.L_8:
        /*000c*/ 	.word	0x00000000
        /*0010*/ 	.short	0x0005
        /*0012*/ 	.short	0x0020
        /*0014*/ 	.byte	0x00, 0xf0, 0x11, 0x00


	//----- nvinfo : EIATTR_KPARAM_INFO
	.align		4
.L_9:
        /*0018*/ 	.byte	0x04, 0x17
        /*001a*/ 	.short	(.L_11 - .L_10)
.L_10:
        /*001c*/ 	.word	0x00000000
        /*0020*/ 	.short	0x0004
        /*0022*/ 	.short	0x001c
        /*0024*/ 	.byte	0x00, 0xf0, 0x11, 0x00


	//----- nvinfo : EIATTR_KPARAM_INFO
	.align		4
.L_11:
        /*0028*/ 	.byte	0x04, 0x17
        /*002a*/ 	.short	(.L_13 - .L_12)
.L_12:
        /*002c*/ 	.word	0x00000000
        /*0030*/ 	.short	0x0003
        /*0032*/ 	.short	0x0018
        /*0034*/ 	.byte	0x00, 0xf0, 0x11, 0x00


	//----- nvinfo : EIATTR_KPARAM_INFO
	.align		4
.L_13:
        /*0038*/ 	.byte	0x04, 0x17
        /*003a*/ 	.short	(.L_15 - .L_14)
.L_14:
        /*003c*/ 	.word	0x00000000
        /*0040*/ 	.short	0x0002
        /*0042*/ 	.short	0x0010
        /*0044*/ 	.byte	0x00, 0xf5, 0x21, 0x00


	//----- nvinfo : EIATTR_KPARAM_INFO
	.align		4
.L_15:
        /*0048*/ 	.byte	0x04, 0x17
        /*004a*/ 	.short	(.L_17 - .L_16)
.L_16:
        /*004c*/ 	.word	0x00000000
        /*0050*/ 	.short	0x0001
        /*0052*/ 	.short	0x0008
        /*0054*/ 	.byte	0x00, 0xf5, 0x21, 0x00


	//----- nvinfo : EIATTR_KPARAM_INFO
	.align		4
.L_17:
        /*0058*/ 	.byte	0x04, 0x17
        /*005a*/ 	.short	(.L_19 - .L_18)
.L_18:
        /*005c*/ 	.word	0x00000000
        /*0060*/ 	.short	0x0000
        /*0062*/ 	.short	0x0000
        /*0064*/ 	.byte	0x00, 0xf5, 0x21, 0x00


	//----- nvinfo : EIATTR_SPARSE_MMA_MASK
	.align		4
.L_19:
        /*0068*/ 	.byte	0x03, 0x50
        /*006a*/ 	.short	0x0000


	//----- nvinfo : EIATTR_WMMA_USED
	.align		4
        /*006c*/ 	.byte	0x01, 0x2b
	.zero		2


	//----- nvinfo : EIATTR_MAXREG_COUNT
	.align		4
        /*0070*/ 	.byte	0x03, 0x1b
        /*0072*/ 	.short	0x00ff


	//----- nvinfo : EIATTR_MERCURY_ISA_VERSION
	.align		4
        /*0074*/ 	.byte	0x03, 0x5f
        /*0076*/ 	.short	0x0101


	//----- nvinfo : EIATTR_VRC_CTA_INIT_COUNT
	.align		4
        /*0078*/ 	.byte	0x02, 0x4a
	.zero		1
	.zero		1


	//----- nvinfo : EIATTR_EXIT_INSTR_OFFSETS
	.align		4
        /*007c*/ 	.byte	0x04, 0x1c
        /*007e*/ 	.short	(.L_21 - .L_20)


	//   ....[0]....
.L_20:
        /*0080*/ 	.word	0x000000d0


	//   ....[1]....
        /*0084*/ 	.word	0x00000b80


	//----- nvinfo : EIATTR_CBANK_PARAM_SIZE
	.align		4
.L_21:
        /*0088*/ 	.byte	0x03, 0x19
        /*008a*/ 	.short	0x0024


	//----- nvinfo : EIATTR_PARAM_CBANK
	.align		4
        /*008c*/ 	.byte	0x04, 0x0a
        /*008e*/ 	.short	(.L_23 - .L_22)
	.align		4
.L_22:
        /*0090*/ 	.word	index@(.nv.constant0._Z11wmma_kernelP6__halfS0_Pfiii)
        /*0094*/ 	.short	0x0380
        /*0096*/ 	.short	0x0024


	//----- nvinfo : EIATTR_SW_WAR
	.align		4
.L_23:
        /*0098*/ 	.byte	0x04, 0x36
        /*009a*/ 	.short	(.L_25 - .L_24)
.L_24:
        /*009c*/ 	.word	0x00000008
.L_25:


//--------------------- .nv.callgraph             --------------------------
	.section	.nv.callgraph,"",@"SHT_CUDA_CALLGRAPH"
	.align	4
	.sectionentsize	8
	.align		4
        /*0000*/ 	.word	0x00000000
	.align		4
        /*0004*/ 	.word	0xffffffff
	.align		4
        /*0008*/ 	.word	0x00000000
	.align		4
        /*000c*/ 	.word	0xfffffffe
	.align		4
        /*0010*/ 	.word	0x00000000
	.align		4
        /*0014*/ 	.word	0xfffffffd
	.align		4
        /*0018*/ 	.word	0x00000000
	.align		4
        /*001c*/ 	.word	0xfffffffc


//--------------------- .text._Z11wmma_kernelP6__halfS0_Pfiii --------------------------
	.section	.text._Z11wmma_kernelP6__halfS0_Pfiii,"ax",@progbits
	.align	128
        .global         _Z11wmma_kernelP6__halfS0_Pfiii
        .type           _Z11wmma_kernelP6__halfS0_Pfiii,@function
        .size           _Z11wmma_kernelP6__halfS0_Pfiii,(.L_x_5 - _Z11wmma_kernelP6__halfS0_Pfiii)
        .other          _Z11wmma_kernelP6__halfS0_Pfiii,@"STO_CUDA_ENTRY STV_DEFAULT"
_Z11wmma_kernelP6__halfS0_Pfiii:
.text._Z11wmma_kernelP6__halfS0_Pfiii:
[----:B------:R-:W-:Y:S01]  /*0000*/  LDC R1, c[0x0][0x37c] ;  /* 0x0000df00ff017b82 */ /* 0x000fe20000000800 */
[----:B------:R-:W0:Y:S07]  /*0010*/  S2R R0, SR_TID.Y ;  /* 0x0000000000007919 */ /* 0x000e2e0000002200 */
[----:B------:R-:W1:Y:S01]  /*0020*/  LDC R32, c[0x0][0x368] ;  /* 0x0000da00ff207b82 */ /* 0x000e620000000800 */
[----:B------:R-:W2:Y:S01]  /*0030*/  LDCU UR6, c[0x0][0x3a0] ;  /* 0x00007400ff0677ac */ /* 0x000ea20008000800 */
[----:B------:R-:W1:Y:S01]  /*0040*/  S2R R3, SR_TID.Z ;  /* 0x0000000000037919 */ /* 0x000e620000002300 */
[----:B------:R-:W3:Y:S05]  /*0050*/  LDCU UR7, c[0x0][0x398] ;  /* 0x00007300ff0777ac */ /* 0x000eea0008000800 */
[----:B------:R-:W0:Y:S08]  /*0060*/  S2UR UR5, SR_CTAID.Y ;  /* 0x00000000000579c3 */ /* 0x000e300000002600 */
[----:B------:R-:W0:Y:S08]  /*0070*/  LDC R31, c[0x0][0x364] ;  /* 0x0000d900ff1f7b82 */ /* 0x000e300000000800 */
[----:B------:R-:W1:Y:S01]  /*0080*/  S2UR UR4, SR_CTAID.Z ;  /* 0x00000000000479c3 */ /* 0x000e620000002700 */
[----:B0-----:R-:W-:-:S05]  /*0090*/  IMAD R31, R31, UR5, R0 ;  /* 0x000000051f1f7c24 */ /* 0x001fca000f8e0200 */
[----:B--2---:R-:W-:Y:S01]  /*00a0*/  ISETP.GE.AND P0, PT, R31, UR6, PT ;  /* 0x000000061f007c0c */ /* 0x004fe2000bf06270 */
[----:B-1----:R-:W-:-:S05]  /*00b0*/  IMAD R32, R32, UR4, R3 ;  /* 0x0000000420207c24 */ /* 0x002fca000f8e0203 */
[----:B---3--:R-:W-:-:S13]  /*00c0*/  ISETP.LT.AND P0, PT, R32, UR7, !P0 ;  /* 0x0000000720007c0c */ /* 0x008fda000c701270 */
[----:B------:R-:W-:Y:S05]  /*00d0*/  @!P0 EXIT ;  /* 0x000000000000894d */ /* 0x000fea0003800000 */
[----:B------:R-:W0:Y:S01]  /*00e0*/  LDC R6, c[0x0][0x39c] ;  /* 0x0000e700ff067b82 */ /* 0x000e220000000800 */
[----:B------:R-:W1:Y:S01]  /*00f0*/  LDCU.64 UR6, c[0x0][0x358] ;  /* 0x00006b00ff0677ac */ /* 0x000e620008000a00 */
[----:B------:R-:W-:Y:S02]  /*0100*/  CS2R R10, SRZ ;  /* 0x00000000000a7805 */ /* 0x000fe4000001ff00 */
[----:B------:R-:W-:Y:S02]  /*0110*/  CS2R R8, SRZ ;  /* 0x0000000000087805 */ /* 0x000fe4000001ff00 */
[----:B------:R-:W-:Y:S02]  /*0120*/  CS2R R22, SRZ ;  /* 0x0000000000167805 */ /* 0x000fe4000001ff00 */
[----:B------:R-:W-:Y:S02]  /*0130*/  CS2R R20, SRZ ;  /* 0x0000000000147805 */ /* 0x000fe4000001ff00 */
[----:B0-----:R-:W-:-:S13]  /*0140*/  ISETP.GT.AND P0, PT, R6, RZ, PT ;  /* 0x000000ff0600720c */ /* 0x001fda0003f04270 */
[----:B-1----:R-:W-:Y:S05]  /*0150*/  @!P0 BRA `(.L_x_0) ;  /* 0x0000000800388947 */ /* 0x002fea0003800000 */
[----:B------:R-:W-:Y:S01]  /*0160*/  ISETP.GE.U32.AND P0, PT, R6, 0x4, PT ;  /* 0x000000040600780c */ /* 0x000fe20003f06070 */
[-C--:B------:R-:W-:Y:S01]  /*0170*/  IMAD R30, R32, R6.reuse, RZ ;  /* 0x00000006201e7224 */ /* 0x080fe200078e02ff */
[----:B------:R-:W-:Y:S01]  /*0180*/  CS2R R10, SRZ ;  /* 0x00000000000a7805 */ /* 0x000fe2000001ff00 */
[----:B------:R-:W-:Y:S01]  /*0190*/  IMAD R28, R31, R6, RZ ;  /* 0x000000061f1c7224 */ /* 0x000fe200078e02ff */
[----:B------:R-:W-:Y:S01]  /*01a0*/  CS2R R8, SRZ ;  /* 0x0000000000087805 */ /* 0x000fe2000001ff00 */
[----:B------:R-:W-:Y:S01]  /*01b0*/  IMAD.SHL.U32 R29, R6, 0x10, RZ ;  /* 0x00000010061d7824 */ /* 0x000fe200078e00ff */
[----:B------:R-:W-:Y:S01]  /*01c0*/  CS2R R22, SRZ ;  /* 0x0000000000167805 */ /* 0x000fe2000001ff00 */
[----:B------:R-:W-:Y:S01]  /*01d0*/  IMAD.MOV.U32 R5, RZ, RZ, RZ ;  /* 0x000000ffff057224 */ /* 0x000fe200078e00ff */
[----:B------:R-:W-:Y:S01]  /*01e0*/  CS2R R20, SRZ ;  /* 0x0000000000147805 */ /* 0x000fe2000001ff00 */
[----:B------:R-:W-:Y:S02]  /*01f0*/  IMAD.SHL.U32 R30, R30, 0x100, RZ ;  /* 0x000001001e1e7824 */ /* 0x000fe400078e00ff */
[----:B------:R-:W-:-:S02]  /*0200*/  IMAD.SHL.U32 R28, R28, 0x100, RZ ;  /* 0x000001001c1c7824 */ /* 0x000fc400078e00ff */
[----:B------:R-:W-:Y:S05]  /*0210*/  @!P0 BRA `(.L_x_1) ;  /* 0x0000000400688947 */ /* 0x000fea0003800000 */
[----:B------:R-:W0:Y:S01]  /*0220*/  S2R R5, SR_LANEID ;  /* 0x0000000000057919 */ /* 0x000e220000000000 */
[----:B------:R-:W-:Y:S01]  /*0230*/  SHF.R.U32.HI R0, RZ, 0x1, R29 ;  /* 0x00000001ff007819 */ /* 0x000fe2000001161d */
[----:B------:R-:W-:Y:S01]  /*0240*/  IMAD.MOV.U32 R3, RZ, RZ, RZ ;  /* 0x000000ffff037224 */ /* 0x000fe200078e00ff */
[----:B------:R-:W1:Y:S01]  /*0250*/  LDCU.128 UR8, c[0x0][0x380] ;  /* 0x00007000ff0877ac */ /* 0x000e620008000c00 */
[----:B------:R-:W-:Y:S01]  /*0260*/  IMAD.MOV.U32 R11, RZ, RZ, RZ ;  /* 0x000000ffff0b7224 */ /* 0x000fe200078e00ff */
[----:B------:R-:W-:Y:S01]  /*0270*/  UMOV UR4, URZ ;  /* 0x000000ff00047c82 */ /* 0x000fe20008000000 */
[----:B0-----:R-:W-:Y:S02]  /*0280*/  LOP3.LUT R2, R5, 0x3, RZ, 0xc0, !PT ;  /* 0x0000000305027812 */ /* 0x001fe400078ec0ff */
[----:B------:R-:W-:-:S05]  /*0290*/  SHF.R.U32.HI R5, RZ, 0x2, R5 ;  /* 0x00000002ff057819 */ /* 0x000fca0000011605 */
[----:B------:R-:W-:Y:S01]  /*02a0*/  IMAD.WIDE.U32 R2, R5, R0, R2 ;  /* 0x0000000005027225 */ /* 0x000fe200078e0002 */
[----:B------:R-:W-:-:S04]  /*02b0*/  LOP3.LUT R5, R6, 0x7ffffffc, RZ, 0xc0, !PT ;  /* 0x7ffffffc06057812 */ /* 0x000fc800078ec0ff */
[C---:B------:R-:W-:Y:S01]  /*02c0*/  SHF.L.U64.HI R4, R2.reuse, 0x2, R3 ;  /* 0x0000000202047819 */ /* 0x040fe20000010203 */
[----:B------:R-:W-:Y:S01]  /*02d0*/  IMAD.MOV.U32 R3, RZ, RZ, R30 ;  /* 0x000000ffff037224 */ /* 0x000fe200078e001e */
[----:B------:R-:W-:Y:S01]  /*02e0*/  SHF.L.U32 R0, R2, 0x2, RZ ;  /* 0x0000000202007819 */ /* 0x000fe200000006ff */
[----:B------:R-:W-:Y:S02]  /*02f0*/  IMAD.MOV.U32 R2, RZ, RZ, R28 ;  /* 0x000000ffff027224 */ /* 0x000fe400078e001c */
[----:B-1----:R-:W-:-:S07]  /*0300*/  IMAD.MOV R5, RZ, RZ, -R5 ;  /* 0x000000ffff057224 */ /* 0x002fce00078e0a05 */
.L_x_2:
[----:B------:R-:W0:Y:S08]  /*0310*/  LDC.64 R6, c[0x0][0x380] ;  /* 0x0000e000ff067b82 */ /* 0x000e300000000a00 */
[----:B------:R-:W1:Y:S01]  /*0320*/  LDC.64 R12, c[0x0][0x388] ;  /* 0x0000e200ff0c7b82 */ /* 0x000e620000000a00 */
[----:B0-----:R-:W-:-:S03]  /*0330*/  IMAD.WIDE R6, R3, 0x2, R6 ;  /* 0x0000000203067825 */ /* 0x001fc600078e0206 */
[----:B------:R-:W-:Y:S01]  /*0340*/  IADD3 R34, P0, PT, R6, R0, RZ ;  /* 0x0000000006227210 */ /* 0x000fe20007f1e0ff */
[----:B-1----:R-:W-:-:S03]  /*0350*/  IMAD.WIDE R12, R2, 0x2, R12 ;  /* 0x00000002020c7825 */ /* 0x002fc600078e020c */
[----:B------:R-:W-:Y:S02]  /*0360*/  IADD3.X R35, PT, PT, R7, R4, RZ, P0, !PT ;  /* 0x0000000407237210 */ /* 0x000fe400007fe4ff */
[----:B------:R-:W-:Y:S01]  /*0370*/  IADD3 R24, P0, PT, R12, R0, RZ ;  /* 0x000000000c187210 */ /* 0x000fe20007f1e0ff */
[----:B------:R-:W-:Y:S02]  /*0380*/  IMAD.WIDE.U32 R26, R29, 0x10, R34 ;  /* 0x000000101d1a7825 */ /* 0x000fe400078e0022 */
[----:B------:R-:W2:Y:S02]  /*0390*/  LDG.E R12, desc[UR6][R34.64] ;  /* 0x00000006220c7981 */ /* 0x000ea4000c1e1900 */
[----:B------:R-:W-:Y:S02]  /*03a0*/  IMAD.X R25, R13, 0x1, R4, P0 ;  /* 0x000000010d197824 */ /* 0x000fe400000e0604 */
[----:B------:R-:W2:Y:S01]  /*03b0*/  LDG.E R14, desc[UR6][R34.64+0x10] ;  /* 0x00001006220e7981 */ /* 0x000ea2000c1e1900 */
[----:B------:R-:W-:-:S03]  /*03c0*/  IMAD.WIDE.U32 R18, R29, 0x10, R24 ;  /* 0x000000101d127825 */ /* 0x000fc600078e0018 */
[----:B------:R-:W2:Y:S04]  /*03d0*/  LDG.E R13, desc[UR6][R26.64] ;  /* 0x000000061a0d7981 */ /* 0x000ea8000c1e1900 */
[----:B------:R0:W2:Y:S04]  /*03e0*/  LDG.E R15, desc[UR6][R26.64+0x10] ;  /* 0x000010061a0f7981 */ /* 0x0000a8000c1e1900 */
[----:B------:R-:W2:Y:S04]  /*03f0*/  LDG.E R16, desc[UR6][R24.64] ;  /* 0x0000000618107981 */ /* 0x000ea8000c1e1900 */
[----:B------:R1:W2:Y:S04]  /*0400*/  LDG.E R17, desc[UR6][R24.64+0x10] ;  /* 0x0000100618117981 */ /* 0x0002a8000c1e1900 */
[----:B------:R-:W3:Y:S04]  /*0410*/  LDG.E R6, desc[UR6][R18.64] ;  /* 0x0000000612067981 */ /* 0x000ee8000c1e1900 */
[----:B------:R-:W3:Y:S01]  /*0420*/  LDG.E R7, desc[UR6][R18.64+0x10] ;  /* 0x0000100612077981 */ /* 0x000ee2000c1e1900 */
[----:B------:R-:W-:-:S02]  /*0430*/  USHF.R.S32.HI UR5, URZ, 0x1f, UR4 ;  /* 0x0000001fff057899 */ /* 0x000fc40008011404 */
[----:B------:R-:W-:Y:S02]  /*0440*/  USHF.R.S32.HI UR12, URZ, 0x1f, UR4 ;  /* 0x0000001fff0c7899 */ /* 0x000fe40008011404 */
[----:B------:R-:W-:Y:S02]  /*0450*/  IADD3 R36, P1, PT, R30, UR4, RZ ;  /* 0x000000041e247c10 */ /* 0x000fe4000ff3e0ff */
[----:B------:R-:W-:Y:S02]  /*0460*/  IADD3 R33, P0, PT, R28, UR4, RZ ;  /* 0x000000041c217c10 */ /* 0x000fe4000ff1e0ff */
[----:B------:R-:W-:Y:S02]  /*0470*/  LEA.HI.X.SX32 R39, R30, UR5, 0x1, P1 ;  /* 0x000000051e277c11 */ /* 0x000fe400088f0eff */
[----:B0-----:R-:W-:Y:S02]  /*0480*/  LEA.HI.X.SX32 R26, R28, UR12, 0x1, P0 ;  /* 0x0000000c1c1a7c11 */ /* 0x001fe400080f0eff */
[----:B------:R-:W-:-:S02]  /*0490*/  LEA R35, P1, R36, UR8, 0x1 ;  /* 0x0000000824237c11 */ /* 0x000fc4000f8208ff */
[C---:B------:R-:W-:Y:S02]  /*04a0*/  LEA R37, P0, R33.reuse, UR10, 0x1 ;  /* 0x0000000a21257c11 */ /* 0x040fe4000f8008ff */
[----:B-1----:R-:W-:Y:S02]  /*04b0*/  LEA.HI.X R25, R36, UR9, R39, 0x1, P1 ;  /* 0x0000000924197c11 */ /* 0x002fe400088f0c27 */
[----:B------:R-:W-:Y:S02]  /*04c0*/  LEA.HI.X R27, R33, UR11, R26, 0x1, P0 ;  /* 0x0000000b211b7c11 */ /* 0x000fe400080f0c1a */
[-C--:B------:R-:W-:Y:S02]  /*04d0*/  IADD3 R34, P0, PT, R35, R0.reuse, RZ ;  /* 0x0000000023227210 */ /* 0x080fe40007f1e0ff */
[----:B------:R-:W-:-:S03]  /*04e0*/  IADD3 R36, P1, PT, R37, R0, RZ ;  /* 0x0000000025247210 */ /* 0x000fc60007f3e0ff */
[--C-:B------:R-:W-:Y:S02]  /*04f0*/  IMAD.X R35, R25, 0x1, R4.reuse, P0 ;  /* 0x0000000119237824 */ /* 0x100fe400000e0604 */
[----:B------:R-:W-:Y:S02]  /*0500*/  IMAD.X R37, R27, 0x1, R4, P1 ;  /* 0x000000011b257824 */ /* 0x000fe400008e0604 */
[C---:B------:R-:W-:Y:S01]  /*0510*/  IMAD.WIDE.U32 R40, R29.reuse, 0x10, R34 ;  /* 0x000000101d287825 */ /* 0x040fe200078e0022 */
[----:B------:R-:W4:Y:S03]  /*0520*/  LDG.E R18, desc[UR6][R34.64+0x50] ;  /* 0x0000500622127981 */ /* 0x000f26000c1e1900 */
[----:B------:R-:W-:Y:S01]  /*0530*/  IMAD.WIDE.U32 R38, R29, 0x10, R36 ;  /* 0x000000101d267825 */ /* 0x000fe200078e0024 */
[----:B------:R-:W4:Y:S04]  /*0540*/  LDG.E R19, desc[UR6][R40.64+0x50] ;  /* 0x0000500628137981 */ /* 0x000f28000c1e1900 */
[----:B------:R-:W5:Y:S04]  /*0550*/  LDG.E R24, desc[UR6][R38.64+0x40] ;  /* 0x0000400626187981 */ /* 0x000f68000c1e1900 */
[----:B------:R-:W5:Y:S04]  /*0560*/  LDG.E R25, desc[UR6][R38.64+0x50] ;  /* 0x0000500626197981 */ /* 0x000f68000c1e1900 */
[----:B------:R-:W5:Y:S04]  /*0570*/  LDG.E R26, desc[UR6][R36.64+0x60] ;  /* 0x00006006241a7981 */ /* 0x000f68000c1e1900 */
[----:B------:R-:W5:Y:S01]  /*0580*/  LDG.E R27, desc[UR6][R36.64+0x70] ;  /* 0x00007006241b7981 */ /* 0x000f62000c1e1900 */
[C---:B--2---:R-:W-:Y:S03]  /*0590*/  HMMA.16816.F32 R20, R12.reuse, R16, R20 ;  /* 0x000000100c14723c */ /* 0x044fe60000001814 */
[----:B------:R-:W2:Y:S04]  /*05a0*/  LDG.E R16, desc[UR6][R36.64+0x20] ;  /* 0x0000200624107981 */ /* 0x000ea8000c1e1900 */
[----:B------:R-:W2:Y:S01]  /*05b0*/  LDG.E R17, desc[UR6][R36.64+0x30] ;  /* 0x0000300624117981 */ /* 0x000ea2000c1e1900 */
[----:B---3--:R-:W-:Y:S03]  /*05c0*/  HMMA.16816.F32 R12, R12, R6, R8 ;  /* 0x000000060c0c723c */ /* 0x008fe60000001808 */
[----:B------:R-:W2:Y:S04]  /*05d0*/  LDG.E R8, desc[UR6][R34.64+0x20] ;  /* 0x0000200622087981 */ /* 0x000ea8000c1e1900 */
[----:B------:R-:W2:Y:S04]  /*05e0*/  LDG.E R10, desc[UR6][R34.64+0x30] ;  /* 0x00003006220a7981 */ /* 0x000ea8000c1e1900 */
[----:B------:R-:W3:Y:S04]  /*05f0*/  LDG.E R6, desc[UR6][R38.64+0x20] ;  /* 0x0000200626067981 */ /* 0x000ee8000c1e1900 */
[----:B------:R-:W2:Y:S04]  /*0600*/  LDG.E R9, desc[UR6][R40.64+0x20] ;  /* 0x0000200628097981 */ /* 0x000ea8000c1e1900 */
[----:B------:R-:W2:Y:S04]  /*0610*/  LDG.E R11, desc[UR6][R40.64+0x30] ;  /* 0x00003006280b7981 */ /* 0x000ea8000c1e1900 */
[----:B------:R-:W3:Y:S01]  /*0620*/  LDG.E R7, desc[UR6][R38.64+0x30] ;  /* 0x0000300626077981 */ /* 0x000ee2000c1e1900 */
[C---:B--2---:R-:W-:Y:S03]  /*0630*/  HMMA.16816.F32 R20, R8.reuse, R16, R20 ;  /* 0x000000100814723c */ /* 0x044fe60000001814 */
[----:B------:R-:W4:Y:S04]  /*0640*/  LDG.E R16, desc[UR6][R34.64+0x40] ;  /* 0x0000400622107981 */ /* 0x000f28000c1e1900 */
[----:B------:R-:W4:Y:S01]  /*0650*/  LDG.E R17, desc[UR6][R40.64+0x40] ;  /* 0x0000400628117981 */ /* 0x000f22000c1e1900 */
[----:B---3--:R-:W-:Y:S03]  /*0660*/  HMMA.16816.F32 R12, R8, R6, R12 ;  /* 0x00000006080c723c */ /* 0x008fe6000000180c */
[----:B------:R-:W4:Y:S04]  /*0670*/  LDG.E R6, desc[UR6][R36.64+0x40] ;  /* 0x0000400624067981 */ /* 0x000f28000c1e1900 */
[----:B------:R-:W4:Y:S04]  /*0680*/  LDG.E R7, desc[UR6][R36.64+0x50] ;  /* 0x0000500624077981 */ /* 0x000f28000c1e1900 */
[----:B------:R-:W2:Y:S04]  /*0690*/  LDG.E R8, desc[UR6][R34.64+0x60] ;  /* 0x0000600622087981 */ /* 0x000ea8000c1e1900 */
[----:B------:R-:W2:Y:S04]  /*06a0*/  LDG.E R10, desc[UR6][R34.64+0x70] ;  /* 0x00007006220a7981 */ /* 0x000ea8000c1e1900 */
[----:B------:R-:W2:Y:S04]  /*06b0*/  LDG.E R9, desc[UR6][R40.64+0x60] ;  /* 0x0000600628097981 */ /* 0x000ea8000c1e1900 */
[----:B------:R-:W2:Y:S01]  /*06c0*/  LDG.E R11, desc[UR6][R40.64+0x70] ;  /* 0x00007006280b7981 */ /* 0x000ea2000c1e1900 */
[C---:B----4-:R-:W-:Y:S03]  /*06d0*/  HMMA.16816.F32 R20, R16.reuse, R6, R20 ;  /* 0x000000061014723c */ /* 0x050fe60000001814 */
[----:B------:R-:W3:Y:S04]  /*06e0*/  LDG.E R6, desc[UR6][R38.64+0x60] ;  /* 0x0000600626067981 */ /* 0x000ee8000c1e1900 */
[----:B------:R-:W3:Y:S01]  /*06f0*/  LDG.E R7, desc[UR6][R38.64+0x70] ;  /* 0x0000700626077981 */ /* 0x000ee2000c1e1900 */
[----:B-----5:R-:W-:Y:S01]  /*0700*/  HMMA.16816.F32 R12, R16, R24, R12 ;  /* 0x00000018100c723c */ /* 0x020fe2000000180c */
[----:B------:R-:W-:-:S05]  /*0710*/  VIADD R5, R5, 0x4 ;  /* 0x0000000405057836 */ /* 0x000fca0000000000 */
[----:B------:R-:W-:Y:S01]  /*0720*/  ISETP.NE.AND P0, PT, R5, RZ, PT ;  /* 0x000000ff0500720c */ /* 0x000fe20003f05270 */
[----:B------:R-:W-:Y:S01]  /*0730*/  UIADD3 UR4, UPT, UPT, UR4, 0x40, URZ ;  /* 0x0000004004047890 */ /* 0x000fe2000fffe0ff */
[----:B------:R-:W-:-:S04]  /*0740*/  IADD3 R3, PT, PT, R3, 0x40, RZ ;  /* 0x0000004003037810 */ /* 0x000fc80007ffe0ff */
[----:B--2---:R-:W-:Y:S01]  /*0750*/  HMMA.16816.F32 R20, R8, R26, R20 ;  /* 0x0000001a0814723c */ /* 0x004fe20000001814 */
[----:B------:R-:W-:-:S07]  /*0760*/  VIADD R2, R2, 0x40 ;  /* 0x0000004002027836 */ /* 0x000fce0000000000 */
[----:B---3--:R-:W-:Y:S01]  /*0770*/  HMMA.16816.F32 R8, R8, R6, R12 ;  /* 0x000000060808723c */ /* 0x008fe2000000180c */
[----:B------:R-:W-:-:S04]  /*0780*/  NOP ;  /* 0x0000000000007918 */ /* 0x000fc80000000000 */
[----:B------:R-:W-:-:S15]  /*0790*/  @P0 BRA `(.L_x_2) ;  /* 0xfffffff800dc0947 */ /* 0x000fde000383ffff */
[----:B------:R-:W0:Y:S02]  /*07a0*/  LDC R5, c[0x0][0x39c] ;  /* 0x0000e700ff057b82 */ /* 0x000e240000000800 */
[----:B0-----:R-:W-:-:S07]  /*07b0*/  LOP3.LUT R5, R5, 0x7ffffffc, RZ, 0xc0, !PT ;  /* 0x7ffffffc05057812 */ /* 0x001fce00078ec0ff */
.L_x_1:
[----:B------:R-:W0:Y:S02]  /*07c0*/  LDCU UR4, c[0x0][0x39c] ;  /* 0x00007380ff0477ac */ /* 0x000e240008000800 */
[----:B0-----:R-:W-:-:S09]  /*07d0*/  ULOP3.LUT UP0, UR4, UR4, 0x3, URZ, 0xc0, !UPT ;  /* 0x0000000304047892 */ /* 0x001fd2000f80c0ff */
[----:B------:R-:W-:Y:S05]  /*07e0*/  BRA.U !UP0, `(.L_x_0) ;  /* 0x0000000108947547 */ /* 0x000fea000b800000 */
[----:B------:R-:W0:Y:S01]  /*07f0*/  S2R R0, SR_LANEID ;  /* 0x0000000000007919 */ /* 0x000e220000000000 */
[----:B------:R-:W-:Y:S01]  /*0800*/  SHF.R.U32.HI R4, RZ, 0x1, R29 ;  /* 0x00000001ff047819 */ /* 0x000fe2000001161d */
[----:B------:R-:W-:Y:S01]  /*0810*/  IMAD.MOV.U32 R3, RZ, RZ, RZ ;  /* 0x000000ffff037224 */ /* 0x000fe200078e00ff */
[----:B------:R-:W-:Y:S01]  /*0820*/  UIADD3 UR4, UPT, UPT, -UR4, URZ, URZ ;  /* 0x000000ff04047290 */ /* 0x000fe2000fffe1ff */
[C---:B------:R-:W-:Y:S02]  /*0830*/  IMAD R28, R5.reuse, 0x10, R28 ;  /* 0x00000010051c7824 */ /* 0x040fe400078e021c */
[----:B------:R-:W-:Y:S01]  /*0840*/  IMAD R30, R5, 0x10, R30 ;  /* 0x00000010051e7824 */ /* 0x000fe200078e021e */
[----:B0-----:R-:W-:Y:S02]  /*0850*/  LOP3.LUT R2, R0, 0x3, RZ, 0xc0, !PT ;  /* 0x0000000300027812 */ /* 0x001fe400078ec0ff */
[----:B------:R-:W-:-:S05]  /*0860*/  SHF.R.U32.HI R7, RZ, 0x2, R0 ;  /* 0x00000002ff077819 */ /* 0x000fca0000011600 */
[----:B------:R-:W-:-:S05]  /*0870*/  IMAD.WIDE.U32 R2, R7, R4, R2 ;  /* 0x0000000407027225 */ /* 0x000fca00078e0002 */
[C---:B------:R-:W-:Y:S02]  /*0880*/  SHF.L.U64.HI R0, R2.reuse, 0x2, R3 ;  /* 0x0000000202007819 */ /* 0x040fe40000010203 */
[----:B------:R-:W-:-:S07]  /*0890*/  SHF.L.U32 R2, R2, 0x2, RZ ;  /* 0x0000000202027819 */ /* 0x000fce00000006ff */
.L_x_3:
[----:B------:R-:W0:Y:S08]  /*08a0*/  LDC.64 R4, c[0x0][0x380] ;  /* 0x0000e000ff047b82 */ /* 0x000e300000000a00 */
[----:B------:R-:W1:Y:S01]  /*08b0*/  LDC.64 R6, c[0x0][0x388] ;  /* 0x0000e200ff067b82 */ /* 0x000e620000000a00 */
[----:B0-----:R-:W-:-:S03]  /*08c0*/  IMAD.WIDE R4, R30, 0x2, R4 ;  /* 0x000000021e047825 */ /* 0x001fc600078e0204 */
[----:B------:R-:W-:Y:S01]  /*08d0*/  IADD3 R14, P0, PT, R4, R2, RZ ;  /* 0x00000002040e7210 */ /* 0x000fe20007f1e0ff */
[----:B-1----:R-:W-:-:S04]  /*08e0*/  IMAD.WIDE R6, R28, 0x2, R6 ;  /* 0x000000021c067825 */ /* 0x002fc800078e0206 */
[----:B------:R-:W-:Y:S01]  /*08f0*/  IMAD.X R15, R5, 0x1, R0, P0 ;  /* 0x00000001050f7824 */ /* 0x000fe200000e0600 */
[----:B------:R-:W-:Y:S01]  /*0900*/  IADD3 R18, P1, PT, R6, R2, RZ ;  /* 0x0000000206127210 */ /* 0x000fe20007f3e0ff */
[----:B------:R-:W-:-:S03]  /*0910*/  IMAD.WIDE.U32 R16, R29, 0x10, R14 ;  /* 0x000000101d107825 */ /* 0x000fc600078e000e */
[----:B------:R-:W2:Y:S01]  /*0920*/  LDG.E R4, desc[UR6][R14.64] ;  /* 0x000000060e047981 */ /* 0x000ea2000c1e1900 */
[----:B------:R-:W-:-:S03]  /*0930*/  IMAD.X R19, R7, 0x1, R0, P1 ;  /* 0x0000000107137824 */ /* 0x000fc600008e0600 */
[----:B------:R-:W2:Y:S01]  /*0940*/  LDG.E R6, desc[UR6][R14.64+0x10] ;  /* 0x000010060e067981 */ /* 0x000ea2000c1e1900 */
[----:B------:R-:W-:-:S03]  /*0950*/  IMAD.WIDE.U32 R24, R29, 0x10, R18 ;  /* 0x000000101d187825 */ /* 0x000fc600078e0012 */
[----:B------:R-:W2:Y:S04]  /*0960*/  LDG.E R12, desc[UR6][R18.64] ;  /* 0x00000006120c7981 */ /* 0x000ea8000c1e1900 */
[----:B------:R-:W2:Y:S04]  /*0970*/  LDG.E R13, desc[UR6][R18.64+0x10] ;  /* 0x00001006120d7981 */ /* 0x000ea8000c1e1900 */
[----:B------:R-:W2:Y:S04]  /*0980*/  LDG.E R5, desc[UR6][R16.64] ;  /* 0x0000000610057981 */ /* 0x000ea8000c1e1900 */
[----:B------:R-:W2:Y:S04]  /*0990*/  LDG.E R7, desc[UR6][R16.64+0x10] ;  /* 0x0000100610077981 */ /* 0x000ea8000c1e1900 */
[----:B------:R-:W3:Y:S04]  /*09a0*/  LDG.E R26, desc[UR6][R24.64] ;  /* 0x00000006181a7981 */ /* 0x000ee8000c1e1900 */
[----:B------:R-:W3:Y:S01]  /*09b0*/  LDG.E R27, desc[UR6][R24.64+0x10] ;  /* 0x00001006181b7981 */ /* 0x000ee2000c1e1900 */
[----:B------:R-:W-:-:S04]  /*09c0*/  UIADD3 UR4, UPT, UPT, UR4, 0x1, URZ ;  /* 0x0000000104047890 */ /* 0x000fc8000fffe0ff */
[----:B------:R-:W-:Y:S01]  /*09d0*/  UISETP.NE.AND UP0, UPT, UR4, URZ, UPT ;  /* 0x000000ff0400728c */ /* 0x000fe2000bf05270 */
[----:B------:R-:W-:Y:S02]  /*09e0*/  VIADD R30, R30, 0x10 ;  /* 0x000000101e1e7836 */ /* 0x000fe40000000000 */
[----:B------:R-:W-:Y:S01]  /*09f0*/  VIADD R28, R28, 0x10 ;  /* 0x000000101c1c7836 */ /* 0x000fe20000000000 */
[C---:B--2---:R-:W-:Y:S08]  /*0a00*/  HMMA.16816.F32 R20, R4.reuse, R12, R20 ;  /* 0x0000000c0414723c */ /* 0x044ff00000001814 */
[----:B---3--:R-:W-:Y:S01]  /*0a10*/  HMMA.16816.F32 R8, R4, R26, R8 ;  /* 0x0000001a0408723c */ /* 0x008fe20000001808 */
[----:B------:R-:W-:-:S04]  /*0a20*/  NOP ;  /* 0x0000000000007918 */ /* 0x000fc80000000000 */
[----:B------:R-:W-:-:S15]  /*0a30*/  BRA.U UP0, `(.L_x_3) ;  /* 0xfffffffd00987547 */ /* 0x000fde000b83ffff */
.L_x_0:
[----:B------:R-:W0:Y:S01]  /*0a40*/  S2R R4, SR_LANEID ;  /* 0x0000000000047919 */ /* 0x000e220000000000 */
[----:B------:R-:W1:Y:S08]  /*0a50*/  LDC R5, c[0x0][0x3a0] ;  /* 0x0000e800ff057b82 */ /* 0x000e700000000800 */
[----:B------:R-:W2:Y:S01]  /*0a60*/  LDC.64 R2, c[0x0][0x390] ;  /* 0x0000e400ff027b82 */ /* 0x000ea20000000a00 */
[----:B-1----:R-:W-:Y:S01]  /*0a70*/  IMAD R32, R32, R5, RZ ;  /* 0x0000000520207224 */ /* 0x002fe200078e02ff */
[----:B------:R-:W-:Y:S01]  /*0a80*/  SHF.L.U32 R0, R5, 0x4, RZ ;  /* 0x0000000405007819 */ /* 0x000fe200000006ff */
[----:B------:R-:W-:-:S02]  /*0a90*/  IMAD.MOV.U32 R5, RZ, RZ, RZ ;  /* 0x000000ffff057224 */ /* 0x000fc400078e00ff */
[----:B------:R-:W-:Y:S01]  /*0aa0*/  IMAD R7, R32, 0x10, R31 ;  /* 0x0000001020077824 */ /* 0x000fe200078e021f */
[----:B------:R-:W-:Y:S02]  /*0ab0*/  SHF.R.U32.HI R13, RZ, 0x1, R0 ;  /* 0x00000001ff0d7819 */ /* 0x000fe40000011600 */
[----:B0-----:R-:W-:Y:S01]  /*0ac0*/  SHF.R.U32.HI R6, RZ, 0x2, R4 ;  /* 0x00000002ff067819 */ /* 0x001fe20000011604 */
[----:B------:R-:W-:Y:S01]  /*0ad0*/  IMAD.SHL.U32 R7, R7, 0x10, RZ ;  /* 0x0000001007077824 */ /* 0x000fe200078e00ff */
[----:B------:R-:W-:-:S03]  /*0ae0*/  LOP3.LUT R4, R4, 0x3, RZ, 0xc0, !PT ;  /* 0x0000000304047812 */ /* 0x000fc600078ec0ff */
[----:B--2---:R-:W-:-:S04]  /*0af0*/  IMAD.WIDE R2, R7, 0x4, R2 ;  /* 0x0000000407027825 */ /* 0x004fc800078e0202 */
[----:B------:R-:W-:-:S03]  /*0b00*/  IMAD.WIDE.U32 R4, R6, R13, R4 ;  /* 0x0000000d06047225 */ /* 0x000fc600078e0004 */
[----:B------:R-:W-:-:S04]  /*0b10*/  LEA R2, P0, R4, R2, 0x3 ;  /* 0x0000000204027211 */ /* 0x000fc800078018ff */
[----:B------:R-:W-:-:S03]  /*0b20*/  LEA.HI.X R3, R4, R3, R5, 0x3, P0 ;  /* 0x0000000304037211 */ /* 0x000fc600000f1c05 */
[----:B------:R-:W-:Y:S02]  /*0b30*/  IMAD.WIDE.U32 R4, R13, 0x40, R2 ;  /* 0x000000400d047825 */ /* 0x000fe400078e0002 */
[----:B------:R-:W-:Y:S04]  /*0b40*/  STG.E.64 desc[UR6][R2.64], R20 ;  /* 0x0000001402007986 */ /* 0x000fe8000c101b06 */
[----:B------:R-:W-:Y:S04]  /*0b50*/  STG.E.64 desc[UR6][R4.64], R22 ;  /* 0x0000001604007986 */ /* 0x000fe8000c101b06 */
[----:B------:R-:W-:Y:S04]  /*0b60*/  STG.E.64 desc[UR6][R2.64+0x20], R8 ;  /* 0x0000200802007986 */ /* 0x000fe8000c101b06 */
[----:B------:R-:W-:Y:S01]  /*0b70*/  STG.E.64 desc[UR6][R4.64+0x20], R10 ;  /* 0x0000200a04007986 */ /* 0x000fe2000c101b06 */
[----:B------:R-:W-:Y:S05]  /*0b80*/  EXIT ;  /* 0x000000000000794d */ /* 0x000fea0003800000 */
.L_x_4:
[----:B------:R-:W-:-:S00]  /*0b90*/  BRA `(.L_x_4) ;  /* 0xfffffffc00fc7947 */ /* 0x000fc0000383ffff */
[----:B------:R-:W-:-:S00]  /*0ba0*/  NOP ;  /* 0x0000000000007918 */ /* 0x000fc00000000000 */
        /* <DEDUP_REMOVED lines=13> */
.L_x_5:


//--------------------- .nv.shared.reserved.0     --------------------------
	.section	.nv.shared.reserved.0,"aw",@nobits
	.weak		__nv_reservedSMEM_offset_0_alias
	.size		__nv_reservedSMEM_offset_0_alias, 0, 64
	.other		__nv_reservedSMEM_offset_0_alias,@"STO_CUDA_RESERVED_SHARED STV_DEFAULT"
__nv_reservedSMEM_offset_0_alias:
	.zero		0
	.zero		64


//--------------------- .nv.constant0._Z11wmma_kernelP6__halfS0_Pfiii --------------------------
	.section	.nv.constant0._Z11wmma_kernelP6__halfS0_Pfiii,"a",@progbits
	.sectionflags	@""
	.align	4
.nv.constant0._Z11wmma_kernelP6__halfS0_Pfiii:
	.zero		932


//--------------------- SYMBOLS --------------------------

	.type		.nv.reservedSmem.offset0,@object
	.size		.nv.reservedSmem.offset0,0x4
